//
// Generated by NVIDIA NVVM Compiler
//
// Compiler Build ID: CL-36424714
// Cuda compilation tools, release 13.0, V13.0.88
// Based on NVVM 20.0.0
//

.version 9.0
.target sm_100
.address_size 64

	// .globl	Kuwahara
.extern .func  (.param .b32 func_retval0) vprintf
(
	.param .b64 vprintf_param_0,
	.param .b64 vprintf_param_1
)
;
.global .align 1 .b8 $str[7] = {37, 46, 51, 102, 10, 32};

.visible .entry Kuwahara(
	.param .u64 Kuwahara_param_0,
	.param .u64 .ptr .align 1 Kuwahara_param_1,
	.param .u64 .ptr .align 1 Kuwahara_param_2,
	.param .u32 Kuwahara_param_3,
	.param .u64 .ptr .align 1 Kuwahara_param_4
)
{
	.local .align 8 .b8 	__local_depot0[8];
	.reg .b64 	%SP;
	.reg .b64 	%SPL;
	.reg .b16 	%rs<4>;
	.reg .b32 	%r<12>;
	.reg .b32 	%f<3>;
	.reg .b64 	%rd<12>;
	.reg .b64 	%fd<2>;

	mov.u64 	%SPL, __local_depot0;
	cvta.local.u64 	%SP, %SPL;
	ld.param.u64 	%rd1, [Kuwahara_param_0];
	ld.param.u64 	%rd2, [Kuwahara_param_1];
	ld.param.u64 	%rd3, [Kuwahara_param_4];
	cvta.to.global.u64 	%rd4, %rd3;
	cvta.to.global.u64 	%rd5, %rd2;
	add.u64 	%rd6, %SP, 0;
	add.u64 	%rd7, %SPL, 0;
	mov.u32 	%r1, %ctaid.x;
	mov.u32 	%r2, %tid.x;
	ld.global.u32 	%r3, [%rd5+4];
	mad.lo.s32 	%r4, %r3, %r1, %r2;
	shl.b32 	%r5, %r4, 2;
	cvt.rn.f32.u32 	%f1, %r2;
	cvt.rn.f32.u32 	%f2, %r1;
	tex.2d.v4.u32.f32 	{%r6, %r7, %r8, %r9}, [%rd1, {%f1, %f2}];
	cvt.u16.u32 	%rs1, %r6;
	and.b16  	%rs2, %rs1, 255;
	cvt.rn.f64.u16 	%fd1, %rs2;
	st.local.f64 	[%rd7], %fd1;
	mov.u64 	%rd8, $str;
	cvta.global.u64 	%rd9, %rd8;
	{ // callseq 0, 0
	.param .b64 param0;
	st.param.b64 	[param0], %rd9;
	.param .b64 param1;
	st.param.b64 	[param1], %rd6;
	.param .b32 retval0;
	call.uni (retval0), 
	vprintf, 
	(
	param0, 
	param1
	);
	ld.param.b32 	%r10, [retval0];
	} // callseq 0
	cvt.s64.s32 	%rd10, %r5;
	add.s64 	%rd11, %rd4, %rd10;
	st.global.u8 	[%rd11], %rs1;
	st.global.u8 	[%rd11+1], %r7;
	st.global.u8 	[%rd11+2], %r8;
	mov.b16 	%rs3, 1;
	st.global.u8 	[%rd11+3], %rs3;
	ret;

}
	// .globl	_Z7BoxBlurPdiS_
.visible .entry _Z7BoxBlurPdiS_(
	.param .u64 .ptr .align 1 _Z7BoxBlurPdiS__param_0,
	.param .u32 _Z7BoxBlurPdiS__param_1,
	.param .u64 .ptr .align 1 _Z7BoxBlurPdiS__param_2
)
{
	.reg .pred 	%p<10>;
	.reg .b32 	%r<23>;
	.reg .b64 	%rd<18>;
	.reg .b64 	%fd<85>;

	ld.param.u64 	%rd9, [_Z7BoxBlurPdiS__param_0];
	ld.param.u32 	%r16, [_Z7BoxBlurPdiS__param_1];
	ld.param.u64 	%rd8, [_Z7BoxBlurPdiS__param_2];
	cvta.to.global.u64 	%rd1, %rd9;
	setp.lt.s32 	%p1, %r16, 1;
	mov.f64 	%fd84, 0d0000000000000000;
	@%p1 bra 	$L__BB1_13;
	and.b32  	%r1, %r16, 15;
	setp.lt.u32 	%p2, %r16, 16;
	mov.f64 	%fd84, 0d0000000000000000;
	mov.b32 	%r20, 0;
	@%p2 bra 	$L__BB1_4;
	and.b32  	%r20, %r16, 2147483632;
	neg.s32 	%r18, %r20;
	add.s64 	%rd16, %rd1, 64;
	mov.f64 	%fd84, 0d0000000000000000;
$L__BB1_3:
	.pragma "nounroll";
	ld.global.f64 	%fd18, [%rd16+-64];
	add.f64 	%fd19, %fd84, %fd18;
	ld.global.f64 	%fd20, [%rd16+-56];
	add.f64 	%fd21, %fd19, %fd20;
	ld.global.f64 	%fd22, [%rd16+-48];
	add.f64 	%fd23, %fd21, %fd22;
	ld.global.f64 	%fd24, [%rd16+-40];
	add.f64 	%fd25, %fd23, %fd24;
	ld.global.f64 	%fd26, [%rd16+-32];
	add.f64 	%fd27, %fd25, %fd26;
	ld.global.f64 	%fd28, [%rd16+-24];
	add.f64 	%fd29, %fd27, %fd28;
	ld.global.f64 	%fd30, [%rd16+-16];
	add.f64 	%fd31, %fd29, %fd30;
	ld.global.f64 	%fd32, [%rd16+-8];
	add.f64 	%fd33, %fd31, %fd32;
	ld.global.f64 	%fd34, [%rd16];
	add.f64 	%fd35, %fd33, %fd34;
	ld.global.f64 	%fd36, [%rd16+8];
	add.f64 	%fd37, %fd35, %fd36;
	ld.global.f64 	%fd38, [%rd16+16];
	add.f64 	%fd39, %fd37, %fd38;
	ld.global.f64 	%fd40, [%rd16+24];
	add.f64 	%fd41, %fd39, %fd40;
	ld.global.f64 	%fd42, [%rd16+32];
	add.f64 	%fd43, %fd41, %fd42;
	ld.global.f64 	%fd44, [%rd16+40];
	add.f64 	%fd45, %fd43, %fd44;
	ld.global.f64 	%fd46, [%rd16+48];
	add.f64 	%fd47, %fd45, %fd46;
	ld.global.f64 	%fd48, [%rd16+56];
	add.f64 	%fd84, %fd47, %fd48;
	add.s32 	%r18, %r18, 16;
	add.s64 	%rd16, %rd16, 128;
	setp.ne.s32 	%p3, %r18, 0;
	@%p3 bra 	$L__BB1_3;
$L__BB1_4:
	setp.eq.s32 	%p4, %r1, 0;
	@%p4 bra 	$L__BB1_13;
	and.b32  	%r7, %r16, 7;
	setp.lt.u32 	%p5, %r1, 8;
	@%p5 bra 	$L__BB1_7;
	mul.wide.u32 	%rd10, %r20, 8;
	add.s64 	%rd11, %rd1, %rd10;
	ld.global.f64 	%fd50, [%rd11];
	add.f64 	%fd51, %fd84, %fd50;
	ld.global.f64 	%fd52, [%rd11+8];
	add.f64 	%fd53, %fd51, %fd52;
	ld.global.f64 	%fd54, [%rd11+16];
	add.f64 	%fd55, %fd53, %fd54;
	ld.global.f64 	%fd56, [%rd11+24];
	add.f64 	%fd57, %fd55, %fd56;
	ld.global.f64 	%fd58, [%rd11+32];
	add.f64 	%fd59, %fd57, %fd58;
	ld.global.f64 	%fd60, [%rd11+40];
	add.f64 	%fd61, %fd59, %fd60;
	ld.global.f64 	%fd62, [%rd11+48];
	add.f64 	%fd63, %fd61, %fd62;
	ld.global.f64 	%fd64, [%rd11+56];
	add.f64 	%fd84, %fd63, %fd64;
	add.s32 	%r20, %r20, 8;
$L__BB1_7:
	setp.eq.s32 	%p6, %r7, 0;
	@%p6 bra 	$L__BB1_13;
	and.b32  	%r10, %r16, 3;
	setp.lt.u32 	%p7, %r7, 4;
	@%p7 bra 	$L__BB1_10;
	mul.wide.u32 	%rd12, %r20, 8;
	add.s64 	%rd13, %rd1, %rd12;
	ld.global.f64 	%fd66, [%rd13];
	add.f64 	%fd67, %fd84, %fd66;
	ld.global.f64 	%fd68, [%rd13+8];
	add.f64 	%fd69, %fd67, %fd68;
	ld.global.f64 	%fd70, [%rd13+16];
	add.f64 	%fd71, %fd69, %fd70;
	ld.global.f64 	%fd72, [%rd13+24];
	add.f64 	%fd84, %fd71, %fd72;
	add.s32 	%r20, %r20, 4;
$L__BB1_10:
	setp.eq.s32 	%p8, %r10, 0;
	@%p8 bra 	$L__BB1_13;
	mul.wide.u32 	%rd14, %r20, 8;
	add.s64 	%rd17, %rd1, %rd14;
	neg.s32 	%r22, %r10;
$L__BB1_12:
	.pragma "nounroll";
	ld.global.f64 	%fd73, [%rd17];
	add.f64 	%fd84, %fd84, %fd73;
	add.s64 	%rd17, %rd17, 8;
	add.s32 	%r22, %r22, 1;
	setp.ne.s32 	%p9, %r22, 0;
	@%p9 bra 	$L__BB1_12;
$L__BB1_13:
	cvta.to.global.u64 	%rd15, %rd8;
	cvt.rn.f64.s32 	%fd74, %r16;
	div.rn.f64 	%fd75, %fd84, %fd74;
	st.global.f64 	[%rd15], %fd75;
	ret;

}


// ===== COMPILED SASS (sm_100) =====

	.target	sm_100

	.elftype	@"ET_EXEC"


//--------------------- .note.nv.tkinfo           --------------------------
	.section	.note.nv.tkinfo,"",@"SHT_NOTE"
	.sectionflags	@"SHF_NOTE_NV_TKINFO"
	.tkinfo
        /*0018*/ 	.word	0x00000002
        /*0030*/ 	.string	""
        /*0030*/ 	.string	"ptxas"
        /*0030*/ 	.string	"Cuda compilation tools, release 13.0, V13.0.88"
        /*0030*/ 	.string	"Build cuda_13.0.r13.0/compiler.36424714_0"
        /*0030*/ 	.string	"-arch sm_100 -m 64 "



//--------------------- .note.nv.cuinfo           --------------------------
	.section	.note.nv.cuinfo,"",@"SHT_NOTE"
	.sectionflags	@"SHF_NOTE_NV_CUINFO"
        /*0018*/ 	.short	0x0002
        /*001a*/ 	.short	0x0064
        /*001c*/ 	.short	0x0082
	.zero		2


//--------------------- .nv.info                  --------------------------
	.section	.nv.info,"",@"SHT_CUDA_INFO"
	.align	4


	//----- nvinfo : EIATTR_REGCOUNT
	.align		4
        /*0000*/ 	.byte	0x04, 0x2f
        /*0002*/ 	.short	(.L_2 - .L_1)
	.align		4
.L_1:
        /*0004*/ 	.word	index@(Kuwahara)
        /*0008*/ 	.word	0x00000018


	//----- nvinfo : EIATTR_FRAME_SIZE
	.align		4
.L_2:
        /*000c*/ 	.byte	0x04, 0x11
        /*000e*/ 	.short	(.L_4 - .L_3)
	.align		4
.L_3:
        /*0010*/ 	.word	index@(Kuwahara)
        /*0014*/ 	.word	0x00000008


	//----- nvinfo : EIATTR_REGCOUNT
	.align		4
.L_4:
        /*0018*/ 	.byte	0x04, 0x2f
        /*001a*/ 	.short	(.L_6 - .L_5)
	.align		4
.L_5:
        /*001c*/ 	.word	index@(_Z7BoxBlurPdiS_)
        /*0020*/ 	.word	0x0000001c


	//----- nvinfo : EIATTR_FRAME_SIZE
	.align		4
.L_6:
        /*0024*/ 	.byte	0x04, 0x11
        /*0026*/ 	.short	(.L_8 - .L_7)
	.align		4
.L_7:
        /*0028*/ 	.word	index@($__internal_0_$__cuda_sm20_div_rn_f64_full)
        /*002c*/ 	.word	0x00000000


	//----- nvinfo : EIATTR_FRAME_SIZE
	.align		4
.L_8:
        /*0030*/ 	.byte	0x04, 0x11
        /*0032*/ 	.short	(.L_10 - .L_9)
	.align		4
.L_9:
        /*0034*/ 	.word	index@(_Z7BoxBlurPdiS_)
        /*0038*/ 	.word	0x00000000


	//----- nvinfo : EIATTR_MIN_STACK_SIZE
	.align		4
.L_10:
        /*003c*/ 	.byte	0x04, 0x12
        /*003e*/ 	.short	(.L_12 - .L_11)
	.align		4
.L_11:
        /*0040*/ 	.word	index@(_Z7BoxBlurPdiS_)
        /*0044*/ 	.word	0x00000000


	//----- nvinfo : EIATTR_MIN_STACK_SIZE
	.align		4
.L_12:
        /*0048*/ 	.byte	0x04, 0x12
        /*004a*/ 	.short	(.L_14 - .L_13)
	.align		4
.L_13:
        /*004c*/ 	.word	index@(Kuwahara)
        /*0050*/ 	.word	0x00000008
.L_14:


//--------------------- .nv.compat                --------------------------
	.section	.nv.compat,"",@"SHT_CUDA_COMPAT_INFO"
	.align	4
        /*0000*/ 	.byte	0x02, 0x09, 0x00, 0x00, 0x02, 0x02, 0x02, 0x00, 0x02, 0x05, 0x05, 0x00, 0x03, 0x07, 0x01, 0x01
        /*0010*/ 	.byte	0x02, 0x03, 0x00, 0x00, 0x02, 0x06, 0x01, 0x00, 0x04, 0x0b, 0x08, 0x00, 0x01, 0x00, 0x00, 0x00
        /*0020*/ 	.byte	0x00, 0x00, 0x00, 0x00


//--------------------- .nv.info._Z7BoxBlurPdiS_  --------------------------
	.section	.nv.info._Z7BoxBlurPdiS_,"",@"SHT_CUDA_INFO"
	.sectionflags	@""
	.align	4


	//----- nvinfo : EIATTR_CUDA_API_VERSION
	.align		4
        /*0000*/ 	.byte	0x04, 0x37
        /*0002*/ 	.short	(.L_16 - .L_15)
.L_15:
        /*0004*/ 	.word	0x00000082


	//----- nvinfo : EIATTR_KPARAM_INFO
	.align		4
.L_16:
        /*0008*/ 	.byte	0x04, 0x17
        /*000a*/ 	.short	(.L_18 - .L_17)
.L_17:
        /*000c*/ 	.word	0x00000000
        /*0010*/ 	.short	0x0002
        /*0012*/ 	.short	0x0010
        /*0014*/ 	.byte	0x00, 0xf5, 0x21, 0x00


	//----- nvinfo : EIATTR_KPARAM_INFO
	.align		4
.L_18:
        /*0018*/ 	.byte	0x04, 0x17
        /*001a*/ 	.short	(.L_20 - .L_19)
.L_19:
        /*001c*/ 	.word	0x00000000
        /*0020*/ 	.short	0x0001
        /*0022*/ 	.short	0x0008
        /*0024*/ 	.byte	0x00, 0xf0, 0x11, 0x00


	//----- nvinfo : EIATTR_KPARAM_INFO
	.align		4
.L_20:
        /*0028*/ 	.byte	0x04, 0x17
        /*002a*/ 	.short	(.L_22 - .L_21)
.L_21:
        /*002c*/ 	.word	0x00000000
        /*0030*/ 	.short	0x0000
        /*0032*/ 	.short	0x0000
        /*0034*/ 	.byte	0x00, 0xf5, 0x21, 0x00


	//----- nvinfo : EIATTR_SPARSE_MMA_MASK
	.align		4
.L_22:
        /*0038*/ 	.byte	0x03, 0x50
        /*003a*/ 	.short	0x0000


	//----- nvinfo : EIATTR_MAXREG_COUNT
	.align		4
        /*003c*/ 	.byte	0x03, 0x1b
        /*003e*/ 	.short	0x00ff


	//----- nvinfo : EIATTR_MERCURY_ISA_VERSION
	.align		4
        /*0040*/ 	.byte	0x03, 0x5f
        /*0042*/ 	.short	0x0101


	//----- nvinfo : EIATTR_VRC_CTA_INIT_COUNT
	.align		4
        /*0044*/ 	.byte	0x02, 0x4a
	.zero		1
	.zero		1


	//----- nvinfo : EIATTR_EXIT_INSTR_OFFSETS
	.align		4
        /*0048*/ 	.byte	0x04, 0x1c
        /*004a*/ 	.short	(.L_24 - .L_23)


	//   ....[0]....
.L_23:
        /*004c*/ 	.word	0x00000860


	//----- nvinfo : EIATTR_CRS_STACK_SIZE
	.align		4
.L_24:
        /*0050*/ 	.byte	0x04, 0x1e
        /*0052*/ 	.short	(.L_26 - .L_25)
.L_25:
        /*0054*/ 	.word	0x00000000


	//----- nvinfo : EIATTR_CBANK_PARAM_SIZE
	.align		4
.L_26:
        /*0058*/ 	.byte	0x03, 0x19
        /*005a*/ 	.short	0x0018


	//----- nvinfo : EIATTR_PARAM_CBANK
	.align		4
        /*005c*/ 	.byte	0x04, 0x0a
        /*005e*/ 	.short	(.L_28 - .L_27)
	.align		4
.L_27:
        /*0060*/ 	.word	index@(.nv.constant0._Z7BoxBlurPdiS_)
        /*0064*/ 	.short	0x0380
        /*0066*/ 	.short	0x0018


	//----- nvinfo : EIATTR_SW_WAR
	.align		4
.L_28:
        /*0068*/ 	.byte	0x04, 0x36
        /*006a*/ 	.short	(.L_30 - .L_29)
.L_29:
        /*006c*/ 	.word	0x00000008
.L_30:


//--------------------- .nv.info.Kuwahara         --------------------------
	.section	.nv.info.Kuwahara,"",@"SHT_CUDA_INFO"
	.sectionflags	@""
	.align	4


	//----- nvinfo : EIATTR_CUDA_API_VERSION
	.align		4
        /*0000*/ 	.byte	0x04, 0x37
        /*0002*/ 	.short	(.L_32 - .L_31)
.L_31:
        /*0004*/ 	.word	0x00000082


	//----- nvinfo : EIATTR_KPARAM_INFO
	.align		4
.L_32:
        /*0008*/ 	.byte	0x04, 0x17
        /*000a*/ 	.short	(.L_34 - .L_33)
.L_33:
        /*000c*/ 	.word	0x00000000
        /*0010*/ 	.short	0x0004
        /*0012*/ 	.short	0x0020
        /*0014*/ 	.byte	0x00, 0xf5, 0x21, 0x00


	//----- nvinfo : EIATTR_KPARAM_INFO
	.align		4
.L_34:
        /*0018*/ 	.byte	0x04, 0x17
        /*001a*/ 	.short	(.L_36 - .L_35)
.L_35:
        /*001c*/ 	.word	0x00000000
        /*0020*/ 	.short	0x0003
        /*0022*/ 	.short	0x0018
        /*0024*/ 	.byte	0x00, 0xf0, 0x11, 0x00


	//----- nvinfo : EIATTR_KPARAM_INFO
	.align		4
.L_36:
        /*0028*/ 	.byte	0x04, 0x17
        /*002a*/ 	.short	(.L_38 - .L_37)
.L_37:
        /*002c*/ 	.word	0x00000000
        /*0030*/ 	.short	0x0002
        /*0032*/ 	.short	0x0010
        /*0034*/ 	.byte	0x00, 0xf5, 0x21, 0x00


	//----- nvinfo : EIATTR_KPARAM_INFO
	.align		4
.L_38:
        /*0038*/ 	.byte	0x04, 0x17
        /*003a*/ 	.short	(.L_40 - .L_39)
.L_39:
        /*003c*/ 	.word	0x00000000
        /*0040*/ 	.short	0x0001
        /*0042*/ 	.short	0x0008
        /*0044*/ 	.byte	0x00, 0xf5, 0x21, 0x00


	//----- nvinfo : EIATTR_KPARAM_INFO
	.align		4
.L_40:
        /*0048*/ 	.byte	0x04, 0x17
        /*004a*/ 	.short	(.L_42 - .L_41)
.L_41:
        /*004c*/ 	.word	0x00000000
        /*0050*/ 	.short	0x0000
        /*0052*/ 	.short	0x0000
        /*0054*/ 	.byte	0x00, 0xf0, 0x21, 0x00


	//----- nvinfo : EIATTR_SPARSE_MMA_MASK
	.align		4
.L_42:
        /*0058*/ 	.byte	0x03, 0x50
        /*005a*/ 	.short	0x0000


	//----- nvinfo : EIATTR_MAXREG_COUNT
	.align		4
        /*005c*/ 	.byte	0x03, 0x1b
        /*005e*/ 	.short	0x00ff


	//----- nvinfo : EIATTR_EXTERNS
	.align		4
        /*0060*/ 	.byte	0x04, 0x0f
        /*0062*/ 	.short	(.L_44 - .L_43)


	//   ....[0]....
	.align		4
.L_43:
        /*0064*/ 	.word	index@(vprintf)


	//----- nvinfo : EIATTR_MERCURY_ISA_VERSION
	.align		4
.L_44:
        /*0068*/ 	.byte	0x03, 0x5f
        /*006a*/ 	.short	0x0101


	//----- nvinfo : EIATTR_VRC_CTA_INIT_COUNT
	.align		4
        /*006c*/ 	.byte	0x02, 0x4a
	.zero		1
	.zero		1


	//----- nvinfo : EIATTR_SYSCALL_OFFSETS
	.align		4
        /*0070*/ 	.byte	0x04, 0x46
        /*0072*/ 	.short	(.L_46 - .L_45)


	//   ....[0]....
.L_45:
        /*0074*/ 	.word	0x000001c0


	//----- nvinfo : EIATTR_EXIT_INSTR_OFFSETS
	.align		4
.L_46:
        /*0078*/ 	.byte	0x04, 0x1c
        /*007a*/ 	.short	(.L_48 - .L_47)


	//   ....[0]....
.L_47:
        /*007c*/ 	.word	0x00000260


	//----- nvinfo : EIATTR_CBANK_PARAM_SIZE
	.align		4
.L_48:
        /*0080*/ 	.byte	0x03, 0x19
        /*0082*/ 	.short	0x0028


	//----- nvinfo : EIATTR_PARAM_CBANK
	.align		4
        /*0084*/ 	.byte	0x04, 0x0a
        /*0086*/ 	.short	(.L_50 - .L_49)
	.align		4
.L_49:
        /*0088*/ 	.word	index@(.nv.constant0.Kuwahara)
        /*008c*/ 	.short	0x0380
        /*008e*/ 	.short	0x0028


	//----- nvinfo : EIATTR_SW_WAR
	.align		4
.L_50:
        /*0090*/ 	.byte	0x04, 0x36
        /*0092*/ 	.short	(.L_52 - .L_51)
.L_51:
        /*0094*/ 	.word	0x00000008
.L_52:


//--------------------- .nv.callgraph             --------------------------
	.section	.nv.callgraph,"",@"SHT_CUDA_CALLGRAPH"
	.align	4
	.sectionentsize	8
	.align		4
        /*0000*/ 	.word	0x00000000
	.align		4
        /*0004*/ 	.word	0xffffffff
	.align		4
        /*0008*/ 	.word	index@(Kuwahara)
	.align		4
        /*000c*/ 	.word	index@(vprintf)
	.align		4
        /*0010*/ 	.word	0x00000000
	.align		4
        /*0014*/ 	.word	0xfffffffe
	.align		4
        /*0018*/ 	.word	0x00000000
	.align		4
        /*001c*/ 	.word	0xfffffffd
	.align		4
        /*0020*/ 	.word	0x00000000
	.align		4
        /*0024*/ 	.word	0xfffffffc


//--------------------- .nv.constant4             --------------------------
	.section	.nv.constant4,"a",@progbits
	.align	8
	.align		8
.nv.constant4:
        /*0000*/ 	.dword	$str
	.align		8
        /*0008*/ 	.dword	vprintf


//--------------------- .text._Z7BoxBlurPdiS_     --------------------------
	.section	.text._Z7BoxBlurPdiS_,"ax",@progbits
	.align	128
        .global         _Z7BoxBlurPdiS_
        .type           _Z7BoxBlurPdiS_,@function
        .size           _Z7BoxBlurPdiS_,(.L_x_15 - _Z7BoxBlurPdiS_)
        .other          _Z7BoxBlurPdiS_,@"STO_CUDA_ENTRY STV_DEFAULT"
_Z7BoxBlurPdiS_:
.text._Z7BoxBlurPdiS_:
[----:B------:R-:W-:Y:S01]  /*0000*/  LDC R1, c[0x0][0x37c] ;  /* 0x0000df00ff017b82 */ /* 0x000fe20000000800 */
[----:B------:R-:W0:Y:S01]  /*0010*/  LDCU UR9, c[0x0][0x388] ;  /* 0x00007100ff0977ac */ /* 0x000e220008000800 */
[----:B------:R-:W-:Y:S01]  /*0020*/  CS2R R18, SRZ ;  /* 0x0000000000127805 */ /* 0x000fe2000001ff00 */
[----:B------:R-:W1:Y:S01]  /*0030*/  LDCU.64 UR10, c[0x0][0x358] ;  /* 0x00006b00ff0a77ac */ /* 0x000e620008000a00 */
[----:B0-----:R-:W-:-:S09]  /*0040*/  UISETP.GE.AND UP0, UPT, UR9, 0x1, UPT ;  /* 0x000000010900788c */ /* 0x001fd2000bf06270 */
[----:B-1----:R-:W-:Y:S05]  /*0050*/  BRA.U !UP0, `(.L_x_0) ;  /* 0x0000000508ac7547 */ /* 0x002fea000b800000 */
[----:B------:R-:W-:Y:S01]  /*0060*/  UISETP.GE.U32.AND UP1, UPT, UR9, 0x10, UPT ;  /* 0x000000100900788c */ /* 0x000fe2000bf26070 */
[----:B------:R-:W-:Y:S01]  /*0070*/  IMAD.MOV.U32 R0, RZ, RZ, RZ ;  /* 0x000000ffff007224 */ /* 0x000fe200078e00ff */
[----:B------:R-:W-:Y:S01]  /*0080*/  ULOP3.LUT UR6, UR9, 0xf, URZ, 0xc0, !UPT ;  /* 0x0000000f09067892 */ /* 0x000fe2000f8ec0ff */
[----:B------:R-:W-:-:S03]  /*0090*/  CS2R R18, SRZ ;  /* 0x0000000000127805 */ /* 0x000fc6000001ff00 */
[----:B------:R-:W-:-:S03]  /*00a0*/  UISETP.NE.AND UP0, UPT, UR6, URZ, UPT ;  /* 0x000000ff0600728c */ /* 0x000fc6000bf05270 */
[----:B------:R-:W-:Y:S08]  /*00b0*/  BRA.U !UP1, `(.L_x_1) ;  /* 0x0000000109b87547 */ /* 0x000ff0000b800000 */
[----:B------:R-:W0:Y:S01]  /*00c0*/  LDCU.64 UR4, c[0x0][0x380] ;  /* 0x00007000ff0477ac */ /* 0x000e220008000a00 */
[----:B------:R-:W-:Y:S01]  /*00d0*/  CS2R R18, SRZ ;  /* 0x0000000000127805 */ /* 0x000fe2000001ff00 */
[----:B------:R-:W-:-:S04]  /*00e0*/  ULOP3.LUT UR7, UR9, 0x7ffffff0, URZ, 0xc0, !UPT ;  /* 0x7ffffff009077892 */ /* 0x000fc8000f8ec0ff */
[----:B------:R-:W-:Y:S02]  /*00f0*/  UIADD3 UR8, UPT, UPT, -UR7, URZ, URZ ;  /* 0x000000ff07087290 */ /* 0x000fe4000fffe1ff */
[----:B------:R-:W-:Y:S01]  /*0100*/  IMAD.U32 R0, RZ, RZ, UR7 ;  /* 0x00000007ff007e24 */ /* 0x000fe2000f8e00ff */
[----:B0-----:R-:W-:-:S04]  /*0110*/  UIADD3 UR4, UP1, UPT, UR4, 0x40, URZ ;  /* 0x0000004004047890 */ /* 0x001fc8000ff3e0ff */
[----:B------:R-:W-:Y:S02]  /*0120*/  UIADD3.X UR5, UPT, UPT, URZ, UR5, URZ, UP1, !UPT ;  /* 0x00000005ff057290 */ /* 0x000fe40008ffe4ff */
[----:B------:R-:W-:-:S04]  /*0130*/  IMAD.U32 R2, RZ, RZ, UR4 ;  /* 0x00000004ff027e24 */ /* 0x000fc8000f8e00ff */
[----:B------:R-:W-:-:S07]  /*0140*/  IMAD.U32 R3, RZ, RZ, UR5 ;  /* 0x00000005ff037e24 */ /* 0x000fce000f8e00ff */
.L_x_2:
[----:B------:R-:W2:Y:S04]  /*0150*/  LDG.E.64 R24, desc[UR10][R2.64+-0x40] ;  /* 0xffffc00a02187981 */ /* 0x000ea8000c1e1b00 */
[----:B------:R-:W3:Y:S04]  /*0160*/  LDG.E.64 R20, desc[UR10][R2.64+-0x38] ;  /* 0xffffc80a02147981 */ /* 0x000ee8000c1e1b00 */
[----:B------:R-:W4:Y:S04]  /*0170*/  LDG.E.64 R22, desc[UR10][R2.64+-0x30] ;  /* 0xffffd00a02167981 */ /* 0x000f28000c1e1b00 */
[----:B------:R-:W5:Y:S04]  /*0180*/  LDG.E.64 R4, desc[UR10][R2.64+-0x28] ;  /* 0xffffd80a02047981 */ /* 0x000f68000c1e1b00 */
[----:B------:R-:W5:Y:S04]  /*0190*/  LDG.E.64 R6, desc[UR10][R2.64+-0x20] ;  /* 0xffffe00a02067981 */ /* 0x000f68000c1e1b00 */
[----:B------:R-:W5:Y:S04]  /*01a0*/  LDG.E.64 R8, desc[UR10][R2.64+-0x18] ;  /* 0xffffe80a02087981 */ /* 0x000f68000c1e1b00 */
[----:B------:R-:W5:Y:S04]  /*01b0*/  LDG.E.64 R10, desc[UR10][R2.64+-0x10] ;  /* 0xfffff00a020a7981 */ /* 0x000f68000c1e1b00 */
[----:B------:R-:W5:Y:S04]  /*01c0*/  LDG.E.64 R12, desc[UR10][R2.64+-0x8] ;  /* 0xfffff80a020c7981 */ /* 0x000f68000c1e1b00 */
[----:B------:R-:W5:Y:S04]  /*01d0*/  LDG.E.64 R14, desc[UR10][R2.64] ;  /* 0x0000000a020e7981 */ /* 0x000f68000c1e1b00 */
[----:B------:R-:W5:Y:S01]  /*01e0*/  LDG.E.64 R16, desc[UR10][R2.64+0x8] ;  /* 0x0000080a02107981 */ /* 0x000f62000c1e1b00 */
[----:B--2---:R-:W-:-:S03]  /*01f0*/  DADD R24, R24, R18 ;  /* 0x0000000018187229 */ /* 0x004fc60000000012 */
[----:B------:R-:W2:Y:S05]  /*0200*/  LDG.E.64 R18, desc[UR10][R2.64+0x10] ;  /* 0x0000100a02127981 */ /* 0x000eaa000c1e1b00 */
[----:B---3--:R-:W-:Y:S01]  /*0210*/  DADD R24, R24, R20 ;  /* 0x0000000018187229 */ /* 0x008fe20000000014 */
[----:B------:R-:W3:Y:S07]  /*0220*/  LDG.E.64 R20, desc[UR10][R2.64+0x18] ;  /* 0x0000180a02147981 */ /* 0x000eee000c1e1b00 */
[----:B----4-:R-:W-:Y:S01]  /*0230*/  DADD R24, R24, R22 ;  /* 0x0000000018187229 */ /* 0x010fe20000000016 */
[----:B------:R-:W4:Y:S07]  /*0240*/  LDG.E.64 R22, desc[UR10][R2.64+0x20] ;  /* 0x0000200a02167981 */ /* 0x000f2e000c1e1b00 */
[----:B-----5:R-:W-:Y:S01]  /*0250*/  DADD R24, R24, R4 ;  /* 0x0000000018187229 */ /* 0x020fe20000000004 */
[----:B------:R-:W5:Y:S07]  /*0260*/  LDG.E.64 R4, desc[UR10][R2.64+0x28] ;  /* 0x0000280a02047981 */ /* 0x000f6e000c1e1b00 */
[----:B------:R-:W-:Y:S01]  /*0270*/  DADD R24, R24, R6 ;  /* 0x0000000018187229 */ /* 0x000fe20000000006 */
[----:B------:R-:W5:Y:S07]  /*0280*/  LDG.E.64 R6, desc[UR10][R2.64+0x30] ;  /* 0x0000300a02067981 */ /* 0x000f6e000c1e1b00 */
[----:B------:R-:W-:Y:S01]  /*0290*/  DADD R24, R24, R8 ;  /* 0x0000000018187229 */ /* 0x000fe20000000008 */
[----:B------:R0:W5:Y:S01]  /*02a0*/  LDG.E.64 R8, desc[UR10][R2.64+0x38] ;  /* 0x0000380a02087981 */ /* 0x000162000c1e1b00 */
[----:B------:R-:W-:-:S04]  /*02b0*/  UIADD3 UR8, UPT, UPT, UR8, 0x10, URZ ;  /* 0x0000001008087890 */ /* 0x000fc8000fffe0ff */
[----:B------:R-:W-:Y:S02]  /*02c0*/  UISETP.NE.AND UP1, UPT, UR8, URZ, UPT ;  /* 0x000000ff0800728c */ /* 0x000fe4000bf25270 */
[----:B------:R-:W-:Y:S01]  /*02d0*/  DADD R10, R24, R10 ;  /* 0x00000000180a7229 */ /* 0x000fe2000000000a */
[----:B0-----:R-:W-:-:S07]  /*02e0*/  IADD3 R2, P0, PT, R2, 0x80, RZ ;  /* 0x0000008002027810 */ /* 0x001fce0007f1e0ff */
[----:B------:R-:W-:Y:S01]  /*02f0*/  DADD R10, R10, R12 ;  /* 0x000000000a0a7229 */ /* 0x000fe2000000000c */
[----:B------:R-:W-:-:S07]  /*0300*/  IMAD.X R3, RZ, RZ, R3, P0 ;  /* 0x000000ffff037224 */ /* 0x000fce00000e0603 */
[----:B------:R-:W-:-:S08]  /*0310*/  DADD R10, R10, R14 ;  /* 0x000000000a0a7229 */ /* 0x000fd0000000000e */
[----:B------:R-:W-:-:S08]  /*0320*/  DADD R10, R10, R16 ;  /* 0x000000000a0a7229 */ /* 0x000fd00000000010 */
[----:B--2---:R-:W-:-:S08]  /*0330*/  DADD R10, R10, R18 ;  /* 0x000000000a0a7229 */ /* 0x004fd00000000012 */
[----:B---3--:R-:W-:-:S08]  /*0340*/  DADD R10, R10, R20 ;  /* 0x000000000a0a7229 */ /* 0x008fd00000000014 */
[----:B----4-:R-:W-:-:S08]  /*0350*/  DADD R10, R10, R22 ;  /* 0x000000000a0a7229 */ /* 0x010fd00000000016 */
[----:B-----5:R-:W-:-:S08]  /*0360*/  DADD R4, R10, R4 ;  /* 0x000000000a047229 */ /* 0x020fd00000000004 */
[----:B------:R-:W-:-:S08]  /*0370*/  DADD R4, R4, R6 ;  /* 0x0000000004047229 */ /* 0x000fd00000000006 */
[----:B------:R-:W-:Y:S01]  /*0380*/  DADD R18, R4, R8 ;  /* 0x0000000004127229 */ /* 0x000fe20000000008 */
[----:B------:R-:W-:Y:S10]  /*0390*/  BRA.U UP1, `(.L_x_2) ;  /* 0xfffffffd016c7547 */ /* 0x000ff4000b83ffff */
.L_x_1:
[----:B------:R-:W-:Y:S05]  /*03a0*/  BRA.U !UP0, `(.L_x_0) ;  /* 0x0000000108d87547 */ /* 0x000fea000b800000 */
[----:B------:R-:W-:Y:S02]  /*03b0*/  UISETP.GE.U32.AND UP0, UPT, UR6, 0x8, UPT ;  /* 0x000000080600788c */ /* 0x000fe4000bf06070 */
[----:B------:R-:W-:-:S04]  /*03c0*/  ULOP3.LUT UR5, UR9, 0x7, URZ, 0xc0, !UPT ;  /* 0x0000000709057892 */ /* 0x000fc8000f8ec0ff */
[----:B------:R-:W-:-:S03]  /*03d0*/  UISETP.NE.AND UP1, UPT, UR5, URZ, UPT ;  /* 0x000000ff0500728c */ /* 0x000fc6000bf25270 */
[----:B------:R-:W-:Y:S08]  /*03e0*/  BRA.U !UP0, `(.L_x_3) ;  /* 0x00000001084c7547 */ /* 0x000ff0000b800000 */
[----:B------:R-:W0:Y:S02]  /*03f0*/  LDC.64 R10, c[0x0][0x380] ;  /* 0x0000e000ff0a7b82 */ /* 0x000e240000000a00 */
[----:B0-----:R-:W-:-:S05]  /*0400*/  IMAD.WIDE.U32 R10, R0, 0x8, R10 ;  /* 0x00000008000a7825 */ /* 0x001fca00078e000a */
[----:B------:R-:W2:Y:S04]  /*0410*/  LDG.E.64 R12, desc[UR10][R10.64] ;  /* 0x0000000a0a0c7981 */ /* 0x000ea8000c1e1b00 */
[----:B------:R-:W3:Y:S04]  /*0420*/  LDG.E.64 R14, desc[UR10][R10.64+0x8] ;  /* 0x0000080a0a0e7981 */ /* 0x000ee8000c1e1b00 */
[----:B------:R-:W4:Y:S04]  /*0430*/  LDG.E.64 R16, desc[UR10][R10.64+0x10] ;  /* 0x0000100a0a107981 */ /* 0x000f28000c1e1b00 */
[----:B------:R-:W5:Y:S04]  /*0440*/  LDG.E.64 R20, desc[UR10][R10.64+0x18] ;  /* 0x0000180a0a147981 */ /* 0x000f68000c1e1b00 */
[----:B------:R-:W5:Y:S04]  /*0450*/  LDG.E.64 R6, desc[UR10][R10.64+0x20] ;  /* 0x0000200a0a067981 */ /* 0x000f68000c1e1b00 */
[----:B------:R-:W5:Y:S04]  /*0460*/  LDG.E.64 R4, desc[UR10][R10.64+0x28] ;  /* 0x0000280a0a047981 */ /* 0x000f68000c1e1b00 */
[----:B------:R-:W5:Y:S04]  /*0470*/  LDG.E.64 R2, desc[UR10][R10.64+0x30] ;  /* 0x0000300a0a027981 */ /* 0x000f68000c1e1b00 */
[----:B------:R-:W5:Y:S01]  /*0480*/  LDG.E.64 R8, desc[UR10][R10.64+0x38] ;  /* 0x0000380a0a087981 */ /* 0x000f62000c1e1b00 */
[----:B------:R-:W-:Y:S01]  /*0490*/  VIADD R0, R0, 0x8 ;  /* 0x0000000800007836 */ /* 0x000fe20000000000 */
[----:B--2---:R-:W-:-:S08]  /*04a0*/  DADD R12, R18, R12 ;  /* 0x00000000120c7229 */ /* 0x004fd0000000000c */
[----:B---3--:R-:W-:-:S08]  /*04b0*/  DADD R12, R12, R14 ;  /* 0x000000000c0c7229 */ /* 0x008fd0000000000e */
[----:B----4-:R-:W-:-:S08]  /*04c0*/  DADD R12, R12, R16 ;  /* 0x000000000c0c7229 */ /* 0x010fd00000000010 */
[----:B-----5:R-:W-:-:S08]  /*04d0*/  DADD R12, R12, R20 ;  /* 0x000000000c0c7229 */ /* 0x020fd00000000014 */
[----:B------:R-:W-:-:S08]  /*04e0*/  DADD R6, R12, R6 ;  /* 0x000000000c067229 */ /* 0x000fd00000000006 */
[----:B------:R-:W-:-:S08]  /*04f0*/  DADD R4, R6, R4 ;  /* 0x0000000006047229 */ /* 0x000fd00000000004 */
[----:B------:R-:W-:-:S08]  /*0500*/  DADD R2, R4, R2 ;  /* 0x0000000004027229 */ /* 0x000fd00000000002 */
[----:B------:R-:W-:-:S11]  /*0510*/  DADD R18, R2, R8 ;  /* 0x0000000002127229 */ /* 0x000fd60000000008 */
.L_x_3:
        /* <DEDUP_REMOVED lines=10> */
[----:B------:R-:W5:Y:S01]  /*05c0*/  LDG.E.64 R10, desc[UR10][R2.64+0x18] ;  /* 0x0000180a020a7981 */ /* 0x000f62000c1e1b00 */
[----:B------:R-:W-:Y:S01]  /*05d0*/  VIADD R0, R0, 0x4 ;  /* 0x0000000400007836 */ /* 0x000fe20000000000 */
[----:B--2---:R-:W-:-:S08]  /*05e0*/  DADD R4, R18, R4 ;  /* 0x0000000012047229 */ /* 0x004fd00000000004 */
[----:B---3--:R-:W-:-:S08]  /*05f0*/  DADD R4, R4, R6 ;  /* 0x0000000004047229 */ /* 0x008fd00000000006 */
[----:B----4-:R-:W-:-:S08]  /*0600*/  DADD R4, R4, R8 ;  /* 0x0000000004047229 */ /* 0x010fd00000000008 */
[----:B-----5:R-:W-:-:S11]  /*0610*/  DADD R18, R4, R10 ;  /* 0x0000000004127229 */ /* 0x020fd6000000000a */
.L_x_4:
[----:B------:R-:W-:Y:S05]  /*0620*/  BRA.U !UP1, `(.L_x_0) ;  /* 0x0000000109387547 */ /* 0x000fea000b800000 */
[----:B------:R-:W0:Y:S01]  /*0630*/  LDC.64 R2, c[0x0][0x380] ;  /* 0x0000e000ff027b82 */ /* 0x000e220000000a00 */
[----:B------:R-:W-:Y:S01]  /*0640*/  UIADD3 UR4, UPT, UPT, -UR4, URZ, URZ ;  /* 0x000000ff04047290 */ /* 0x000fe2000fffe1ff */
[----:B0-----:R-:W-:-:S04]  /*0650*/  IMAD.WIDE.U32 R2, R0, 0x8, R2 ;  /* 0x0000000800027825 */ /* 0x001fc800078e0002 */
[----:B------:R-:W-:Y:S02]  /*0660*/  IMAD.MOV.U32 R0, RZ, RZ, R2 ;  /* 0x000000ffff007224 */ /* 0x000fe400078e0002 */
[----:B------:R-:W-:-:S07]  /*0670*/  IMAD.MOV.U32 R5, RZ, RZ, R3 ;  /* 0x000000ffff057224 */ /* 0x000fce00078e0003 */
.L_x_5:
[----:B------:R-:W-:Y:S02]  /*0680*/  IMAD.MOV.U32 R2, RZ, RZ, R0 ;  /* 0x000000ffff027224 */ /* 0x000fe400078e0000 */
[----:B------:R-:W-:-:S06]  /*0690*/  IMAD.MOV.U32 R3, RZ, RZ, R5 ;  /* 0x000000ffff037224 */ /* 0x000fcc00078e0005 */
[----:B------:R-:W2:Y:S01]  /*06a0*/  LDG.E.64 R2, desc[UR10][R2.64] ;  /* 0x0000000a02027981 */ /* 0x000ea2000c1e1b00 */
[----:B------:R-:W-:Y:S01]  /*06b0*/  UIADD3 UR4, UPT, UPT, UR4, 0x1, URZ ;  /* 0x0000000104047890 */ /* 0x000fe2000fffe0ff */
[----:B------:R-:W-:-:S03]  /*06c0*/  IADD3 R0, P0, PT, R0, 0x8, RZ ;  /* 0x0000000800007810 */ /* 0x000fc60007f1e0ff */
[----:B------:R-:W-:Y:S02]  /*06d0*/  UISETP.NE.AND UP0, UPT, UR4, URZ, UPT ;  /* 0x000000ff0400728c */ /* 0x000fe4000bf05270 */
[----:B------:R-:W-:Y:S01]  /*06e0*/  IMAD.X R5, RZ, RZ, R5, P0 ;  /* 0x000000ffff057224 */ /* 0x000fe200000e0605 */
[----:B--2---:R-:W-:-:S06]  /*06f0*/  DADD R18, R2, R18 ;  /* 0x0000000002127229 */ /* 0x004fcc0000000012 */
[----:B------:R-:W-:Y:S05]  /*0700*/  BRA.U UP0, `(.L_x_5) ;  /* 0xfffffffd00dc7547 */ /* 0x000fea000b83ffff */
.L_x_0:
[----:B------:R-:W0:Y:S01]  /*0710*/  I2F.F64 R4, UR9 ;  /* 0x0000000900047d12 */ /* 0x000e220008201c00 */
[----:B------:R-:W-:Y:S01]  /*0720*/  IMAD.MOV.U32 R2, RZ, RZ, 0x1 ;  /* 0x00000001ff027424 */ /* 0x000fe200078e00ff */
[----:B------:R-:W-:-:S06]  /*0730*/  FSETP.GEU.AND P1, PT, |R19|, 6.5827683646048100446e-37, PT ;  /* 0x036000001300780b */ /* 0x000fcc0003f2e200 */
[----:B0-----:R-:W0:Y:S02]  /*0740*/  MUFU.RCP64H R3, R5 ;  /* 0x0000000500037308 */ /* 0x001e240000001800 */
[----:B0-----:R-:W-:-:S08]  /*0750*/  DFMA R6, -R4, R2, 1 ;  /* 0x3ff000000406742b */ /* 0x001fd00000000102 */
[----:B------:R-:W-:-:S08]  /*0760*/  DFMA R6, R6, R6, R6 ;  /* 0x000000060606722b */ /* 0x000fd00000000006 */
[----:B------:R-:W-:-:S08]  /*0770*/  DFMA R6, R2, R6, R2 ;  /* 0x000000060206722b */ /* 0x000fd00000000002 */
[----:B------:R-:W-:-:S08]  /*0780*/  DFMA R2, -R4, R6, 1 ;  /* 0x3ff000000402742b */ /* 0x000fd00000000106 */
[----:B------:R-:W-:-:S08]  /*0790*/  DFMA R2, R6, R2, R6 ;  /* 0x000000020602722b */ /* 0x000fd00000000006 */
[----:B------:R-:W-:-:S08]  /*07a0*/  DMUL R6, R2, R18 ;  /* 0x0000001202067228 */ /* 0x000fd00000000000 */
[----:B------:R-:W-:-:S08]  /*07b0*/  DFMA R8, -R4, R6, R18 ;  /* 0x000000060408722b */ /* 0x000fd00000000112 */
[----:B------:R-:W-:-:S10]  /*07c0*/  DFMA R2, R2, R8, R6 ;  /* 0x000000080202722b */ /* 0x000fd40000000006 */
[----:B------:R-:W-:-:S05]  /*07d0*/  FFMA R0, RZ, R5, R3 ;  /* 0x00000005ff007223 */ /* 0x000fca0000000003 */
[----:B------:R-:W-:-:S13]  /*07e0*/  FSETP.GT.AND P0, PT, |R0|, 1.469367938527859385e-39, PT ;  /* 0x001000000000780b */ /* 0x000fda0003f04200 */
[----:B------:R-:W-:Y:S05]  /*07f0*/  @P0 BRA P1, `(.L_x_6) ;  /* 0x0000000000100947 */ /* 0x000fea0000800000 */
[----:B------:R-:W-:-:S07]  /*0800*/  MOV R0, 0x820 ;  /* 0x0000082000007802 */ /* 0x000fce0000000f00 */
[----:B------:R-:W-:Y:S05]  /*0810*/  CALL.REL.NOINC `($__internal_0_$__cuda_sm20_div_rn_f64_full) ;  /* 0x0000000000147944 */ /* 0x000fea0003c00000 */
[----:B------:R-:W-:Y:S02]  /*0820*/  IMAD.MOV.U32 R2, RZ, RZ, R12 ;  /* 0x000000ffff027224 */ /* 0x000fe400078e000c */
[----:B------:R-:W-:-:S07]  /*0830*/  IMAD.MOV.U32 R3, RZ, RZ, R13 ;  /* 0x000000ffff037224 */ /* 0x000fce00078e000d */
.L_x_6:
[----:B------:R-:W0:Y:S02]  /*0840*/  LDC.64 R4, c[0x0][0x390] ;  /* 0x0000e400ff047b82 */ /* 0x000e240000000a00 */
[----:B0-----:R-:W-:Y:S01]  /*0850*/  STG.E.64 desc[UR10][R4.64], R2 ;  /* 0x0000000204007986 */ /* 0x001fe2000c101b0a */
[----:B------:R-:W-:Y:S05]  /*0860*/  EXIT ;  /* 0x000000000000794d */ /* 0x000fea0003800000 */
        .weak           $__internal_0_$__cuda_sm20_div_rn_f64_full
        .type           $__internal_0_$__cuda_sm20_div_rn_f64_full,@function
        .size           $__internal_0_$__cuda_sm20_div_rn_f64_full,(.L_x_15 - $__internal_0_$__cuda_sm20_div_rn_f64_full)
$__internal_0_$__cuda_sm20_div_rn_f64_full:
[C---:B------:R-:W-:Y:S01]  /*0870*/  FSETP.GEU.AND P0, PT, |R5|.reuse, 1.469367938527859385e-39, PT ;  /* 0x001000000500780b */ /* 0x040fe20003f0e200 */
[----:B------:R-:W-:Y:S01]  /*0880*/  IMAD.MOV.U32 R6, RZ, RZ, 0x1 ;  /* 0x00000001ff067424 */ /* 0x000fe200078e00ff */
[C---:B------:R-:W-:Y:S01]  /*0890*/  LOP3.LUT R2, R5.reuse, 0x800fffff, RZ, 0xc0, !PT ;  /* 0x800fffff05027812 */ /* 0x040fe200078ec0ff */
[----:B------:R-:W-:Y:S01]  /*08a0*/  IMAD.MOV.U32 R13, RZ, RZ, 0x1ca00000 ;  /* 0x1ca00000ff0d7424 */ /* 0x000fe200078e00ff */
[----:B------:R-:W-:Y:S02]  /*08b0*/  LOP3.LUT R17, R5, 0x7ff00000, RZ, 0xc0, !PT ;  /* 0x7ff0000005117812 */ /* 0x000fe400078ec0ff */
[----:B------:R-:W-:Y:S01]  /*08c0*/  LOP3.LUT R3, R2, 0x3ff00000, RZ, 0xfc, !PT ;  /* 0x3ff0000002037812 */ /* 0x000fe200078efcff */
[----:B------:R-:W-:-:S06]  /*08d0*/  IMAD.MOV.U32 R2, RZ, RZ, R4 ;  /* 0x000000ffff027224 */ /* 0x000fcc00078e0004 */
[----:B------:R-:W-:-:S06]  /*08e0*/  @!P0 DMUL R2, R4, 8.98846567431157953865e+307 ;  /* 0x7fe0000004028828 */ /* 0x000fcc0000000000 */
[----:B------:R-:W0:Y:S02]  /*08f0*/  MUFU.RCP64H R7, R3 ;  /* 0x0000000300077308 */ /* 0x000e240000001800 */
[----:B0-----:R-:W-:-:S08]  /*0900*/  DFMA R8, R6, -R2, 1 ;  /* 0x3ff000000608742b */ /* 0x001fd00000000802 */
[----:B------:R-:W-:-:S08]  /*0910*/  DFMA R8, R8, R8, R8 ;  /* 0x000000080808722b */ /* 0x000fd00000000008 */
[----:B------:R-:W-:Y:S01]  /*0920*/  DFMA R10, R6, R8, R6 ;  /* 0x00000008060a722b */ /* 0x000fe20000000006 */
[----:B------:R-:W-:Y:S02]  /*0930*/  IMAD.MOV.U32 R7, RZ, RZ, R19 ;  /* 0x000000ffff077224 */ /* 0x000fe400078e0013 */
[----:B------:R-:W-:-:S03]  /*0940*/  IMAD.MOV.U32 R6, RZ, RZ, R18 ;  /* 0x000000ffff067224 */ /* 0x000fc600078e0012 */
[----:B------:R-:W-:Y:S02]  /*0950*/  LOP3.LUT R12, R7, 0x7ff00000, RZ, 0xc0, !PT ;  /* 0x7ff00000070c7812 */ /* 0x000fe400078ec0ff */
[----:B------:R-:W-:Y:S01]  /*0960*/  DFMA R14, R10, -R2, 1 ;  /* 0x3ff000000a0e742b */ /* 0x000fe20000000802 */
[----:B------:R-:W-:Y:S01]  /*0970*/  IMAD.MOV.U32 R8, RZ, RZ, R6 ;  /* 0x000000ffff087224 */ /* 0x000fe200078e0006 */
[----:B------:R-:W-:Y:S01]  /*0980*/  ISETP.GE.U32.AND P1, PT, R12, R17, PT ;  /* 0x000000110c00720c */ /* 0x000fe20003f26070 */
[----:B------:R-:W-:-:S03]  /*0990*/  IMAD.MOV.U32 R19, RZ, RZ, R12 ;  /* 0x000000ffff137224 */ /* 0x000fc600078e000c */
[----:B------:R-:W-:Y:S02]  /*09a0*/  SEL R9, R13, 0x63400000, !P1 ;  /* 0x634000000d097807 */ /* 0x000fe40004800000 */
[----:B------:R-:W-:Y:S01]  /*09b0*/  DFMA R10, R10, R14, R10 ;  /* 0x0000000e0a0a722b */ /* 0x000fe2000000000a */
[----:B------:R-:W-:Y:S02]  /*09c0*/  FSETP.GEU.AND P1, PT, |R7|, 1.469367938527859385e-39, PT ;  /* 0x001000000700780b */ /* 0x000fe40003f2e200 */
[----:B------:R-:W-:-:S11]  /*09d0*/  LOP3.LUT R9, R9, 0x800fffff, R7, 0xf8, !PT ;  /* 0x800fffff09097812 */ /* 0x000fd600078ef807 */
[----:B------:R-:W-:Y:S05]  /*09e0*/  @P1 BRA `(.L_x_7) ;  /* 0x0000000000201947 */ /* 0x000fea0003800000 */
[----:B------:R-:W-:Y:S01]  /*09f0*/  LOP3.LUT R15, R5, 0x7ff00000, RZ, 0xc0, !PT ;  /* 0x7ff00000050f7812 */ /* 0x000fe200078ec0ff */
[----:B------:R-:W-:-:S03]  /*0a00*/  IMAD.MOV.U32 R14, RZ, RZ, RZ ;  /* 0x000000ffff0e7224 */ /* 0x000fc600078e00ff */
[----:B------:R-:W-:-:S04]  /*0a10*/  ISETP.GE.U32.AND P1, PT, R12, R15, PT ;  /* 0x0000000f0c00720c */ /* 0x000fc80003f26070 */
[----:B------:R-:W-:-:S04]  /*0a20*/  SEL R15, R13, 0x63400000, !P1 ;  /* 0x634000000d0f7807 */ /* 0x000fc80004800000 */
[----:B------:R-:W-:-:S04]  /*0a30*/  LOP3.LUT R15, R15, 0x80000000, R7, 0xf8, !PT ;  /* 0x800000000f0f7812 */ /* 0x000fc800078ef807 */
[----:B------:R-:W-:-:S06]  /*0a40*/  LOP3.LUT R15, R15, 0x100000, RZ, 0xfc, !PT ;  /* 0x001000000f0f7812 */ /* 0x000fcc00078efcff */
[----:B------:R-:W-:-:S10]  /*0a50*/  DFMA R8, R8, 2, -R14 ;  /* 0x400000000808782b */ /* 0x000fd4000000080e */
[----:B------:R-:W-:-:S07]  /*0a60*/  LOP3.LUT R19, R9, 0x7ff00000, RZ, 0xc0, !PT ;  /* 0x7ff0000009137812 */ /* 0x000fce00078ec0ff */
.L_x_7:
[----:B------:R-:W-:Y:S01]  /*0a70*/  IMAD.MOV.U32 R18, RZ, RZ, R17 ;  /* 0x000000ffff127224 */ /* 0x000fe200078e0011 */
[----:B------:R-:W-:Y:S01]  /*0a80*/  @!P0 LOP3.LUT R18, R3, 0x7ff00000, RZ, 0xc0, !PT ;  /* 0x7ff0000003128812 */ /* 0x000fe200078ec0ff */
[----:B------:R-:W-:Y:S01]  /*0a90*/  VIADD R20, R19, 0xffffffff ;  /* 0xffffffff13147836 */ /* 0x000fe20000000000 */
[----:B------:R-:W-:-:S03]  /*0aa0*/  DMUL R14, R10, R8 ;  /* 0x000000080a0e7228 */ /* 0x000fc60000000000 */
[----:B------:R-:W-:Y:S01]  /*0ab0*/  VIADD R21, R18, 0xffffffff ;  /* 0xffffffff12157836 */ /* 0x000fe20000000000 */
[----:B------:R-:W-:-:S04]  /*0ac0*/  ISETP.GT.U32.AND P0, PT, R20, 0x7feffffe, PT ;  /* 0x7feffffe1400780c */ /* 0x000fc80003f04070 */
[----:B------:R-:W-:Y:S01]  /*0ad0*/  ISETP.GT.U32.OR P0, PT, R21, 0x7feffffe, P0 ;  /* 0x7feffffe1500780c */ /* 0x000fe20000704470 */
[----:B------:R-:W-:-:S08]  /*0ae0*/  DFMA R16, R14, -R2, R8 ;  /* 0x800000020e10722b */ /* 0x000fd00000000008 */
[----:B------:R-:W-:-:S04]  /*0af0*/  DFMA R10, R10, R16, R14 ;  /* 0x000000100a0a722b */ /* 0x000fc8000000000e */
[----:B------:R-:W-:Y:S07]  /*0b00*/  @P0 BRA `(.L_x_8) ;  /* 0x00000000006c0947 */ /* 0x000fee0003800000 */
[----:B------:R-:W-:-:S04]  /*0b10*/  LOP3.LUT R7, R5, 0x7ff00000, RZ, 0xc0, !PT ;  /* 0x7ff0000005077812 */ /* 0x000fc800078ec0ff */
[CC--:B------:R-:W-:Y:S02]  /*0b20*/  VIADDMNMX R6, R12.reuse, -R7.reuse, 0xb9600000, !PT ;  /* 0xb96000000c067446 */ /* 0x0c0fe40007800907 */
[----:B------:R-:W-:Y:S02]  /*0b30*/  ISETP.GE.U32.AND P0, PT, R12, R7, PT ;  /* 0x000000070c00720c */ /* 0x000fe40003f06070 */
[----:B------:R-:W-:Y:S02]  /*0b40*/  VIMNMX R6, PT, PT, R6, 0x46a00000, PT ;  /* 0x46a0000006067848 */ /* 0x000fe40003fe0100 */
[----:B------:R-:W-:-:S05]  /*0b50*/  SEL R13, R13, 0x63400000, !P0 ;  /* 0x634000000d0d7807 */ /* 0x000fca0004000000 */
[----:B------:R-:W-:Y:S02]  /*0b60*/  IMAD.IADD R14, R6, 0x1, -R13 ;  /* 0x00000001060e7824 */ /* 0x000fe400078e0a0d */
[----:B------:R-:W-:Y:S02]  /*0b70*/  IMAD.MOV.U32 R6, RZ, RZ, RZ ;  /* 0x000000ffff067224 */ /* 0x000fe400078e00ff */
[----:B------:R-:W-:-:S06]  /*0b80*/  VIADD R7, R14, 0x7fe00000 ;  /* 0x7fe000000e077836 */ /* 0x000fcc0000000000 */
[----:B------:R-:W-:-:S10]  /*0b90*/  DMUL R12, R10, R6 ;  /* 0x000000060a0c7228 */ /* 0x000fd40000000000 */
[----:B------:R-:W-:-:S13]  /*0ba0*/  FSETP.GTU.AND P0, PT, |R13|, 1.469367938527859385e-39, PT ;  /* 0x001000000d00780b */ /* 0x000fda0003f0c200 */
[----:B------:R-:W-:Y:S05]  /*0bb0*/  @P0 BRA `(.L_x_9) ;  /* 0x0000000000940947 */ /* 0x000fea0003800000 */
[----:B------:R-:W-:Y:S01]  /*0bc0*/  DFMA R2, R10, -R2, R8 ;  /* 0x800000020a02722b */ /* 0x000fe20000000008 */
[----:B------:R-:W-:-:S09]  /*0bd0*/  IMAD.MOV.U32 R6, RZ, RZ, RZ ;  /* 0x000000ffff067224 */ /* 0x000fd200078e00ff */
[C---:B------:R-:W-:Y:S02]  /*0be0*/  FSETP.NEU.AND P0, PT, R3.reuse, RZ, PT ;  /* 0x000000ff0300720b */ /* 0x040fe40003f0d000 */
[----:B------:R-:W-:-:S04]  /*0bf0*/  LOP3.LUT R5, R3, 0x80000000, R5, 0x48, !PT ;  /* 0x8000000003057812 */ /* 0x000fc800078e4805 */
[----:B------:R-:W-:-:S07]  /*0c00*/  LOP3.LUT R7, R5, R7, RZ, 0xfc, !PT ;  /* 0x0000000705077212 */ /* 0x000fce00078efcff */
[----:B------:R-:W-:Y:S05]  /*0c10*/  @!P0 BRA `(.L_x_9) ;  /* 0x00000000007c8947 */ /* 0x000fea0003800000 */
[----:B------:R-:W-:Y:S01]  /*0c20*/  IMAD.MOV R3, RZ, RZ, -R14 ;  /* 0x000000ffff037224 */ /* 0x000fe200078e0a0e */
[----:B------:R-:W-:Y:S01]  /*0c30*/  DMUL.RP R6, R10, R6 ;  /* 0x000000060a067228 */ /* 0x000fe20000008000 */
[----:B------:R-:W-:-:S06]  /*0c40*/  IMAD.MOV.U32 R2, RZ, RZ, RZ ;  /* 0x000000ffff027224 */ /* 0x000fcc00078e00ff */
[----:B------:R-:W-:-:S03]  /*0c50*/  DFMA R2, R12, -R2, R10 ;  /* 0x800000020c02722b */ /* 0x000fc6000000000a */
[----:B------:R-:W-:-:S03]  /*0c60*/  LOP3.LUT R5, R7, R5, RZ, 0x3c, !PT ;  /* 0x0000000507057212 */ /* 0x000fc600078e3cff */
[----:B------:R-:W-:-:S04]  /*0c70*/  IADD3 R2, PT, PT, -R14, -0x43300000, RZ ;  /* 0xbcd000000e027810 */ /* 0x000fc80007ffe1ff */
[----:B------:R-:W-:-:S04]  /*0c80*/  FSETP.NEU.AND P0, PT, |R3|, R2, PT ;  /* 0x000000020300720b */ /* 0x000fc80003f0d200 */
[----:B------:R-:W-:Y:S02]  /*0c90*/  FSEL R12, R6, R12, !P0 ;  /* 0x0000000c060c7208 */ /* 0x000fe40004000000 */
[----:B------:R-:W-:Y:S01]  /*0ca0*/  FSEL R13, R5, R13, !P0 ;  /* 0x0000000d050d7208 */ /* 0x000fe20004000000 */
[----:B------:R-:W-:Y:S06]  /*0cb0*/  BRA `(.L_x_9) ;  /* 0x0000000000547947 */ /* 0x000fec0003800000 */
.L_x_8:
[----:B------:R-:W-:-:S14]  /*0cc0*/  DSETP.NAN.AND P0, PT, R6, R6, PT ;  /* 0x000000060600722a */ /* 0x000fdc0003f08000 */
[----:B------:R-:W-:Y:S05]  /*0cd0*/  @P0 BRA `(.L_x_10) ;  /* 0x0000000000440947 */ /* 0x000fea0003800000 */
[----:B------:R-:W-:-:S14]  /*0ce0*/  DSETP.NAN.AND P0, PT, R4, R4, PT ;  /* 0x000000040400722a */ /* 0x000fdc0003f08000 */
[----:B------:R-:W-:Y:S05]  /*0cf0*/  @P0 BRA `(.L_x_11) ;  /* 0x0000000000300947 */ /* 0x000fea0003800000 */
[----:B------:R-:W-:Y:S01]  /*0d00*/  ISETP.NE.AND P0, PT, R19, R18, PT ;  /* 0x000000121300720c */ /* 0x000fe20003f05270 */
[----:B------:R-:W-:Y:S02]  /*0d10*/  IMAD.MOV.U32 R12, RZ, RZ, 0x0 ;  /* 0x00000000ff0c7424 */ /* 0x000fe400078e00ff */
[----:B------:R-:W-:-:S10]  /*0d20*/  IMAD.MOV.U32 R13, RZ, RZ, -0x80000 ;  /* 0xfff80000ff0d7424 */ /* 0x000fd400078e00ff */
[----:B------:R-:W-:Y:S05]  /*0d30*/  @!P0 BRA `(.L_x_9) ;  /* 0x0000000000348947 */ /* 0x000fea0003800000 */
[----:B------:R-:W-:Y:S02]  /*0d40*/  ISETP.NE.AND P0, PT, R19, 0x7ff00000, PT ;  /* 0x7ff000001300780c */ /* 0x000fe40003f05270 */
[----:B------:R-:W-:Y:S02]  /*0d50*/  LOP3.LUT R13, R7, 0x80000000, R5, 0x48, !PT ;  /* 0x80000000070d7812 */ /* 0x000fe400078e4805 */
[----:B------:R-:W-:-:S13]  /*0d60*/  ISETP.EQ.OR P0, PT, R18, RZ, !P0 ;  /* 0x000000ff1200720c */ /* 0x000fda0004702670 */
[----:B------:R-:W-:Y:S01]  /*0d70*/  @P0 LOP3.LUT R2, R13, 0x7ff00000, RZ, 0xfc, !PT ;  /* 0x7ff000000d020812 */ /* 0x000fe200078efcff */
[----:B------:R-:W-:Y:S02]  /*0d80*/  @!P0 IMAD.MOV.U32 R12, RZ, RZ, RZ ;  /* 0x000000ffff0c8224 */ /* 0x000fe400078e00ff */
[----:B------:R-:W-:Y:S02]  /*0d90*/  @P0 IMAD.MOV.U32 R12, RZ, RZ, RZ ;  /* 0x000000ffff0c0224 */ /* 0x000fe400078e00ff */
[----:B------:R-:W-:Y:S01]  /*0da0*/  @P0 IMAD.MOV.U32 R13, RZ, RZ, R2 ;  /* 0x000000ffff0d0224 */ /* 0x000fe200078e0002 */
[----:B------:R-:W-:Y:S06]  /*0db0*/  BRA `(.L_x_9) ;  /* 0x0000000000147947 */ /* 0x000fec0003800000 */
.L_x_11:
[----:B------:R-:W-:Y:S01]  /*0dc0*/  LOP3.LUT R13, R5, 0x80000, RZ, 0xfc, !PT ;  /* 0x00080000050d7812 */ /* 0x000fe200078efcff */
[----:B------:R-:W-:Y:S01]  /*0dd0*/  IMAD.MOV.U32 R12, RZ, RZ, R4 ;  /* 0x000000ffff0c7224 */ /* 0x000fe200078e0004 */
[----:B------:R-:W-:Y:S06]  /*0de0*/  BRA `(.L_x_9) ;  /* 0x0000000000087947 */ /* 0x000fec0003800000 */
.L_x_10:
[----:B------:R-:W-:Y:S01]  /*0df0*/  LOP3.LUT R13, R7, 0x80000, RZ, 0xfc, !PT ;  /* 0x00080000070d7812 */ /* 0x000fe200078efcff */
[----:B------:R-:W-:-:S07]  /*0e00*/  IMAD.MOV.U32 R12, RZ, RZ, R6 ;  /* 0x000000ffff0c7224 */ /* 0x000fce00078e0006 */
.L_x_9:
[----:B------:R-:W-:Y:S02]  /*0e10*/  IMAD.MOV.U32 R2, RZ, RZ, R0 ;  /* 0x000000ffff027224 */ /* 0x000fe400078e0000 */
[----:B------:R-:W-:-:S04]  /*0e20*/  IMAD.MOV.U32 R3, RZ, RZ, 0x0 ;  /* 0x00000000ff037424 */ /* 0x000fc800078e00ff */
[----:B------:R-:W-:Y:S05]  /*0e30*/  RET.REL.NODEC R2 `(_Z7BoxBlurPdiS_) ;  /* 0xfffffff002707950 */ /* 0x000fea0003c3ffff */
.L_x_12:
[----:B------:R-:W-:-:S00]  /*0e40*/  BRA `(.L_x_12) ;  /* 0xfffffffc00fc7947 */ /* 0x000fc0000383ffff */
[----:B------:R-:W-:-:S00]  /*0e50*/  NOP ;  /* 0x0000000000007918 */ /* 0x000fc00000000000 */
        /* <DEDUP_REMOVED lines=10> */
.L_x_15:


//--------------------- .text.Kuwahara            --------------------------
	.section	.text.Kuwahara,"ax",@progbits
	.align	128
        .global         Kuwahara
        .type           Kuwahara,@function
        .size           Kuwahara,(.L_x_17 - Kuwahara)
        .other          Kuwahara,@"STO_CUDA_ENTRY STV_DEFAULT"
Kuwahara:
.text.Kuwahara:
[----:B------:R-:W0:Y:S01]  /*0000*/  LDC R1, c[0x0][0x37c] ;  /* 0x0000df00ff017b82 */ /* 0x000e220000000800 */
[----:B------:R-:W1:Y:S07]  /*0010*/  S2R R3, SR_TID.X ;  /* 0x0000000000037919 */ /* 0x000e6e0000002100 */
[----:B------:R-:W2:Y:S01]  /*0020*/  S2UR UR6, SR_CTAID.X ;  /* 0x00000000000679c3 */ /* 0x000ea20000002500 */
[----:B------:R-:W3:Y:S01]  /*0030*/  LDCU UR4, c[0x0][0x380] ;  /* 0x00007000ff0477ac */ /* 0x000ee20008000800 */
[----:B------:R-:W-:-:S02]  /*0040*/  IMAD.MOV.U32 R18, RZ, RZ, -0x3e000000 ;  /* 0xc2000000ff127424 */ /* 0x000fc400078e00ff */
[----:B0-----:R-:W-:Y:S01]  /*0050*/  VIADD R1, R1, 0xfffffff8 ;  /* 0xfffffff801017836 */ /* 0x001fe20000000000 */
[----:B------:R-:W-:Y:S01]  /*0060*/  UMOV UR5, URZ ;  /* 0x000000ff00057c82 */ /* 0x000fe20008000000 */
[----:B--2---:R-:W-:Y:S02]  /*0070*/  I2FP.F32.U32 R17, UR6 ;  /* 0x0000000600117c45 */ /* 0x004fe40008201000 */
[----:B-1----:R-:W-:-:S06]  /*0080*/  I2FP.F32.U32 R16, R3 ;  /* 0x0000000300107245 */ /* 0x002fcc0000201000 */
[----:B---3--:R0:W5:Y:S01]  /*0090*/  TEX.LL R18, R16, R16, R18, UR4, 2D, 0x7 ;  /* 0x28ff041210107f60 */ /* 0x00816200089e0712 */
[----:B------:R-:W1:Y:S01]  /*00a0*/  LDC.64 R4, c[0x0][0x388] ;  /* 0x0000e200ff047b82 */ /* 0x000e620000000a00 */
[----:B------:R-:W1:Y:S02]  /*00b0*/  LDCU.64 UR36, c[0x0][0x358] ;  /* 0x00006b00ff2477ac */ /* 0x000e640008000a00 */
[----:B-1----:R-:W2:Y:S01]  /*00c0*/  LDG.E R4, desc[UR36][R4.64+0x4] ;  /* 0x0000042404047981 */ /* 0x002ea2000c1e1900 */
[----:B0-----:R-:W0:Y:S01]  /*00d0*/  LDCU UR4, c[0x0][0x2f8] ;  /* 0x00005f00ff0477ac */ /* 0x001e220008000800 */
[----:B------:R-:W1:Y:S01]  /*00e0*/  LDCU UR5, c[0x0][0x2fc] ;  /* 0x00005f80ff0577ac */ /* 0x000e620008000800 */
[----:B0-----:R-:W-:-:S05]  /*00f0*/  IADD3 R6, P0, PT, R1, UR4, RZ ;  /* 0x0000000401067c10 */ /* 0x001fca000ff1e0ff */
[----:B-1----:R-:W-:Y:S01]  /*0100*/  IMAD.X R7, RZ, RZ, UR5, P0 ;  /* 0x00000005ff077e24 */ /* 0x002fe200080e06ff */
[----:B-----5:R-:W-:-:S04]  /*0110*/  LOP3.LUT R0, R16, 0xff, RZ, 0xc0, !PT ;  /* 0x000000ff10007812 */ /* 0x020fc800078ec0ff */
[----:B------:R-:W0:Y:S02]  /*0120*/  I2F.F64.U16 R8, R0 ;  /* 0x0000000000087312 */ /* 0x000e240000101800 */
[----:B0-----:R0:W-:Y:S01]  /*0130*/  STL.64 [R1], R8 ;  /* 0x0000000801007387 */ /* 0x0011e20000100a00 */
[----:B--2---:R-:W-:Y:S01]  /*0140*/  IMAD R2, R4, UR6, R3 ;  /* 0x0000000604027c24 */ /* 0x004fe2000f8e0203 */
[----:B------:R-:W-:Y:S01]  /*0150*/  MOV R3, 0x8 ;  /* 0x0000000800037802 */ /* 0x000fe20000000f00 */
[----:B------:R-:W1:Y:S02]  /*0160*/  LDCU.64 UR6, c[0x4][URZ] ;  /* 0x01000000ff0677ac */ /* 0x000e640008000a00 */
[----:B------:R-:W-:Y:S01]  /*0170*/  IMAD.SHL.U32 R2, R2, 0x4, RZ ;  /* 0x0000000402027824 */ /* 0x000fe200078e00ff */
[----:B------:R0:W2:Y:S01]  /*0180*/  LDC.64 R10, c[0x4][R3] ;  /* 0x01000000030a7b82 */ /* 0x0000a20000000a00 */
[----:B-1----:R-:W-:Y:S02]  /*0190*/  IMAD.U32 R4, RZ, RZ, UR6 ;  /* 0x00000006ff047e24 */ /* 0x002fe4000f8e00ff */
[----:B0-----:R-:W-:-:S07]  /*01a0*/  IMAD.U32 R5, RZ, RZ, UR7 ;  /* 0x00000007ff057e24 */ /* 0x001fce000f8e00ff */
[----:B------:R-:W-:-:S07]  /*01b0*/  LEPC R20, `(.L_x_13) ;  /* 0x000000001014794e */ /* 0x000fce0000000000 */
[----:B--2---:R-:W-:Y:S05]  /*01c0*/  CALL.ABS.NOINC R10 ;  /* 0x000000000a007343 */ /* 0x004fea0003c00000 */
.L_x_13:
[----:B------:R-:W0:Y:S01]  /*01d0*/  LDCU.64 UR4, c[0x0][0x3a0] ;  /* 0x00007400ff0477ac */ /* 0x000e220008000a00 */
[----:B------:R-:W-:Y:S01]  /*01e0*/  IMAD.MOV.U32 R0, RZ, RZ, 0x1 ;  /* 0x00000001ff007424 */ /* 0x000fe200078e00ff */
[----:B0-----:R-:W-:-:S04]  /*01f0*/  IADD3 R4, P0, PT, R2, UR4, RZ ;  /* 0x0000000402047c10 */ /* 0x001fc8000ff1e0ff */
[----:B------:R-:W-:Y:S02]  /*0200*/  LEA.HI.X.SX32 R5, R2, UR5, 0x1, P0 ;  /* 0x0000000502057c11 */ /* 0x000fe400080f0eff */
[----:B------:R-:W-:-:S03]  /*0210*/  PRMT R2, R0, 0x7610, R2 ;  /* 0x0000761000027816 */ /* 0x000fc60000000002 */
[----:B------:R-:W-:Y:S04]  /*0220*/  STG.E.U8 desc[UR36][R4.64], R16 ;  /* 0x0000001004007986 */ /* 0x000fe8000c101124 */
[----:B------:R-:W-:Y:S04]  /*0230*/  STG.E.U8 desc[UR36][R4.64+0x1], R17 ;  /* 0x0000011104007986 */ /* 0x000fe8000c101124 */
[----:B------:R-:W-:Y:S04]  /*0240*/  STG.E.U8 desc[UR36][R4.64+0x2], R18 ;  /* 0x0000021204007986 */ /* 0x000fe8000c101124 */
[----:B------:R-:W-:Y:S01]  /*0250*/  STG.E.U8 desc[UR36][R4.64+0x3], R2 ;  /* 0x0000030204007986 */ /* 0x000fe2000c101124 */
[----:B------:R-:W-:Y:S05]  /*0260*/  EXIT ;  /* 0x000000000000794d */ /* 0x000fea0003800000 */
.L_x_14:
        /* <DEDUP_REMOVED lines=9> */
.L_x_17:


//--------------------- .nv.global.init           --------------------------
	.section	.nv.global.init,"aw",@progbits
.nv.global.init:
	.type		$str,@object
	.size		$str,(.L_0 - $str)
$str:
        /*0000*/ 	.byte	0x25, 0x2e, 0x33, 0x66, 0x0a, 0x20, 0x00
.L_0:


//--------------------- .nv.shared.reserved.0     --------------------------
	.section	.nv.shared.reserved.0,"aw",@nobits
	.weak		__nv_reservedSMEM_offset_0_alias
	.size		__nv_reservedSMEM_offset_0_alias, 0, 64
	.other		__nv_reservedSMEM_offset_0_alias,@"STO_CUDA_RESERVED_SHARED STV_DEFAULT"
__nv_reservedSMEM_offset_0_alias:
	.zero		0
	.zero		64


//--------------------- .nv.constant0._Z7BoxBlurPdiS_ --------------------------
	.section	.nv.constant0._Z7BoxBlurPdiS_,"a",@progbits
	.sectionflags	@""
	.align	4
.nv.constant0._Z7BoxBlurPdiS_:
	.zero		920


//--------------------- .nv.constant0.Kuwahara    --------------------------
	.section	.nv.constant0.Kuwahara,"a",@progbits
	.sectionflags	@""
	.align	4
.nv.constant0.Kuwahara:
	.zero		936


//--------------------- SYMBOLS --------------------------

	.type		.nv.reservedSmem.offset0,@object
	.size		.nv.reservedSmem.offset0,0x4
	.type		vprintf,@function
